	.headerflags	@"EF_CUDA_TEXMODE_UNIFIED EF_CUDA_64BIT_ADDRESS EF_CUDA_ACCELERATORS EF_CUDA_SM90 EF_CUDA_VIRTUAL_SM(EF_CUDA_SM90)"
	.elftype	@"ET_EXEC"


//--------------------- .nv.info                  --------------------------
	.section	.nv.info,"",@"SHT_CUDA_INFO"
	.align	4


	//----- nvinfo : EIATTR_REGCOUNT
	.align		4
        /*0000*/ 	.byte	0x04, 0x2f
        /*0002*/ 	.short	(.L_2 - .L_1)
	.align		4
.L_1:
        /*0004*/ 	.word	index@(triton_poi_fused_cat_7)
        /*0008*/ 	.word	0x00000014


	//----- nvinfo : EIATTR_MIN_STACK_SIZE
	.align		4
.L_2:
        /*000c*/ 	.byte	0x04, 0x12
        /*000e*/ 	.short	(.L_4 - .L_3)
	.align		4
.L_3:
        /*0010*/ 	.word	index@(triton_poi_fused_cat_7)
        /*0014*/ 	.word	0x00000000


	//----- nvinfo : EIATTR_FRAME_SIZE
	.align		4
.L_4:
        /*0018*/ 	.byte	0x04, 0x11
        /*001a*/ 	.short	(.L_6 - .L_5)
	.align		4
.L_5:
        /*001c*/ 	.word	index@(triton_poi_fused_cat_7)
        /*0020*/ 	.word	0x00000000


	//----- nvinfo : EIATTR_MIN_STACK_SIZE
	.align		4
.L_6:
        /*0024*/ 	.byte	0x04, 0x12
        /*0026*/ 	.short	(.L_8 - .L_7)
	.align		4
.L_7:
        /*0028*/ 	.word	index@(triton_poi_fused_cat_7)
        /*002c*/ 	.word	0x00000000
.L_8:


//--------------------- .nv.info.triton_poi_fused_cat_7 --------------------------
	.section	.nv.info.triton_poi_fused_cat_7,"",@"SHT_CUDA_INFO"
	.sectionflags	@""
	.align	4


	//----- nvinfo : EIATTR_CUDA_API_VERSION
	.align		4
        /*0000*/ 	.byte	0x04, 0x37
        /*0002*/ 	.short	(.L_10 - .L_9)
.L_9:
        /*0004*/ 	.word	0x0000007c


	//----- nvinfo : EIATTR_KPARAM_INFO
	.align		4
.L_10:
        /*0008*/ 	.byte	0x04, 0x17
        /*000a*/ 	.short	(.L_12 - .L_11)
.L_11:
        /*000c*/ 	.word	0x00000000
        /*0010*/ 	.short	0x0003
        /*0012*/ 	.short	0x0018
        /*0014*/ 	.byte	0x00, 0xf0, 0x11, 0x00


	//----- nvinfo : EIATTR_KPARAM_INFO
	.align		4
.L_12:
        /*0018*/ 	.byte	0x04, 0x17
        /*001a*/ 	.short	(.L_14 - .L_13)
.L_13:
        /*001c*/ 	.word	0x00000000
        /*0020*/ 	.short	0x0002
        /*0022*/ 	.short	0x0010
        /*0024*/ 	.byte	0x00, 0xf4, 0x21, 0x00


	//----- nvinfo : EIATTR_KPARAM_INFO
	.align		4
.L_14:
        /*0028*/ 	.byte	0x04, 0x17
        /*002a*/ 	.short	(.L_16 - .L_15)
.L_15:
        /*002c*/ 	.word	0x00000000
        /*0030*/ 	.short	0x0001
        /*0032*/ 	.short	0x0008
        /*0034*/ 	.byte	0x00, 0xf4, 0x21, 0x00


	//----- nvinfo : EIATTR_KPARAM_INFO
	.align		4
.L_16:
        /*0038*/ 	.byte	0x04, 0x17
        /*003a*/ 	.short	(.L_18 - .L_17)
.L_17:
        /*003c*/ 	.word	0x00000000
        /*0040*/ 	.short	0x0000
        /*0042*/ 	.short	0x0000
        /*0044*/ 	.byte	0x00, 0xf4, 0x21, 0x00


	//----- nvinfo : EIATTR_SPARSE_MMA_MASK
	.align		4
.L_18:
        /*0048*/ 	.byte	0x03, 0x50
        /*004a*/ 	.short	0x0000


	//----- nvinfo : EIATTR_MAXREG_COUNT
	.align		4
        /*004c*/ 	.byte	0x03, 0x1b
        /*004e*/ 	.short	0x00ff


	//----- nvinfo : EIATTR_EXIT_INSTR_OFFSETS
	.align		4
        /*0050*/ 	.byte	0x04, 0x1c
        /*0052*/ 	.short	(.L_20 - .L_19)


	//   ....[0]....
.L_19:
        /*0054*/ 	.word	0x00001130


	//----- nvinfo : EIATTR_REQNTID
	.align		4
.L_20:
        /*0058*/ 	.byte	0x04, 0x10
        /*005a*/ 	.short	(.L_22 - .L_21)
.L_21:
        /*005c*/ 	.word	0x00000100
        /*0060*/ 	.word	0x00000001
        /*0064*/ 	.word	0x00000001


	//----- nvinfo : EIATTR_CRS_STACK_SIZE
	.align		4
.L_22:
        /*0068*/ 	.byte	0x04, 0x1e
        /*006a*/ 	.short	(.L_24 - .L_23)
.L_23:
        /*006c*/ 	.word	0x00000000


	//----- nvinfo : EIATTR_CBANK_PARAM_SIZE
	.align		4
.L_24:
        /*0070*/ 	.byte	0x03, 0x19
        /*0072*/ 	.short	0x001c


	//----- nvinfo : EIATTR_PARAM_CBANK
	.align		4
        /*0074*/ 	.byte	0x04, 0x0a
        /*0076*/ 	.short	(.L_26 - .L_25)
	.align		4
.L_25:
        /*0078*/ 	.word	index@(.nv.constant0.triton_poi_fused_cat_7)
        /*007c*/ 	.short	0x0210
        /*007e*/ 	.short	0x001c


	//----- nvinfo : EIATTR_SW_WAR
	.align		4
.L_26:
        /*0080*/ 	.byte	0x04, 0x36
        /*0082*/ 	.short	(.L_28 - .L_27)
.L_27:
        /*0084*/ 	.word	0x00000008
.L_28:


//--------------------- .nv.callgraph             --------------------------
	.section	.nv.callgraph,"",@"SHT_CUDA_CALLGRAPH"
	.align	4
	.sectionentsize	8
	.align		4
        /*0000*/ 	.word	0x00000000
	.align		4
        /*0004*/ 	.word	0xffffffff
	.align		4
        /*0008*/ 	.word	0x00000000
	.align		4
        /*000c*/ 	.word	0xfffffffe
	.align		4
        /*0010*/ 	.word	0x00000000
	.align		4
        /*0014*/ 	.word	0xfffffffd
	.align		4
        /*0018*/ 	.word	0x00000000
	.align		4
        /*001c*/ 	.word	0xfffffffc


//--------------------- .nv.constant4             --------------------------
	.section	.nv.constant4,"a",@progbits
	.align	8
	.align		8
.nv.constant4:
        /*0000*/ 	.dword	_$_str


//--------------------- .text.triton_poi_fused_cat_7 --------------------------
	.section	.text.triton_poi_fused_cat_7,"ax",@progbits
	.align	128
        .global         triton_poi_fused_cat_7
        .type           triton_poi_fused_cat_7,@function
        .size           triton_poi_fused_cat_7,(.L_x_25 - triton_poi_fused_cat_7)
        .other          triton_poi_fused_cat_7,@"STO_CUDA_ENTRY STV_DEFAULT"
triton_poi_fused_cat_7:
.text.triton_poi_fused_cat_7:
[----:B------:R-:W0:Y:S02]  /*0000*/  LDC R1, c[0x0][0x28] ;  /* 0x00000a00ff017b82 */ /* 0x000e240000000800 */
[----:B------:R-:W1:Y:S01]  /*0010*/  S2R R0, SR_TID.X ;  /* 0x0000000000007919 */ /* 0x000e620000002100 */
[----:B------:R-:W-:Y:S01]  /*0020*/  ULDC.64 UR4, c[0x0][0x208] ;  /* 0x0000820000047ab9 */ /* 0x000fe20000000a00 */
[----:B------:R-:W-:Y:S01]  /*0030*/  BSSY B0, `(.L_x_0) ;  /* 0x0000011000007945 */ /* 0x000fe20003800000 */
[----:B------:R-:W-:Y:S01]  /*0040*/  CS2R R8, SRZ ;  /* 0x0000000000087805 */ /* 0x000fe2000001ff00 */
[----:B------:R-:W2:Y:S01]  /*0050*/  S2R R3, SR_CTAID.X ;  /* 0x0000000000037919 */ /* 0x000ea20000002500 */
[----:B-1----:R-:W-:-:S04]  /*0060*/  SHF.L.U32 R0, R0, 0x1, RZ ;  /* 0x0000000100007819 */ /* 0x002fc800000006ff */
[----:B------:R-:W-:-:S04]  /*0070*/  LOP3.LUT R0, R0, 0x1fe, RZ, 0xc0, !PT ;  /* 0x000001fe00007812 */ /* 0x000fc800078ec0ff */
[----:B--2---:R-:W-:-:S04]  /*0080*/  LEA R4, R3, R0, 0x9 ;  /* 0x0000000003047211 */ /* 0x004fc800078e48ff */
[----:B------:R-:W-:-:S04]  /*0090*/  SHF.R.S32.HI R3, RZ, 0x1f, R4 ;  /* 0x0000001fff037819 */ /* 0x000fc80000011404 */
[----:B------:R-:W-:-:S04]  /*00a0*/  LEA.HI R3, R3, R4, RZ, 0x7 ;  /* 0x0000000403037211 */ /* 0x000fc800078f38ff */
[----:B------:R-:W-:Y:S02]  /*00b0*/  LOP3.LUT R5, R3, 0xffffff80, RZ, 0xc0, !PT ;  /* 0xffffff8003057812 */ /* 0x000fe400078ec0ff */
[----:B------:R-:W-:Y:S02]  /*00c0*/  SHF.R.S32.HI R6, RZ, 0x7, R3 ;  /* 0x00000007ff067819 */ /* 0x000fe40000011403 */
[----:B------:R-:W-:-:S04]  /*00d0*/  IADD3 R5, R4, -R5, RZ ;  /* 0x8000000504057210 */ /* 0x000fc80007ffe0ff */
[----:B------:R-:W-:Y:S02]  /*00e0*/  ISETP.GE.AND P0, PT, R5, 0x40, PT ;  /* 0x000000400500780c */ /* 0x000fe40003f06270 */
[----:B------:R-:W-:-:S11]  /*00f0*/  LEA R6, R6, R5, 0x6 ;  /* 0x0000000506067211 */ /* 0x000fd600078e30ff */
[----:B------:R-:W-:Y:S05]  /*0100*/  @P0 BRA `(.L_x_1) ;  /* 0x00000000000c0947 */ /* 0x000fea0003800000 */
[----:B------:R-:W1:Y:S02]  /*0110*/  LDC.64 R2, c[0x0][0x210] ;  /* 0x00008400ff027b82 */ /* 0x000e640000000a00 */
[----:B-1----:R-:W-:-:S05]  /*0120*/  IMAD.WIDE R2, R6, 0x4, R2 ;  /* 0x0000000406027825 */ /* 0x002fca00078e0202 */
[----:B------:R1:W5:Y:S02]  /*0130*/  LDG.E.EL.64 R8, desc[UR4][R2.64] ;  /* 0x0000000402087981 */ /* 0x000364000c2e1b00 */
.L_x_1:
[----:B------:R-:W-:Y:S05]  /*0140*/  BSYNC B0 ;  /* 0x0000000000007941 */ /* 0x000fea0003800000 */
.L_x_0:
[----:B-1---5:R-:W-:Y:S01]  /*0150*/  SEL R3, R8, RZ, !P0 ;  /* 0x000000ff08037207 */ /* 0x022fe20004000000 */
[----:B------:R-:W-:Y:S01]  /*0160*/  HFMA2.MMA R15, -RZ, RZ, 1.625, 0 ;  /* 0x3e800000ff0f7435 */ /* 0x000fe200000001ff */
[----:B------:R-:W-:Y:S01]  /*0170*/  SEL R2, R9, RZ, !P0 ;  /* 0x000000ff09027207 */ /* 0x000fe20004000000 */
[----:B------:R-:W-:Y:S02]  /*0180*/  BSSY B0, `(.L_x_2) ;  /* 0x000003d000007945 */ /* 0x000fe40003800000 */
[----:B------:R-:W-:Y:S02]  /*0190*/  FMUL R7, R3, 1.4426950216293334961 ;  /* 0x3fb8aa3b03077820 */ /* 0x000fe40000400000 */
[----:B------:R-:W-:-:S03]  /*01a0*/  FMUL R10, R2, 1.4426950216293334961 ;  /* 0x3fb8aa3b020a7820 */ /* 0x000fc60000400000 */
[----:B------:R-:W-:Y:S02]  /*01b0*/  FSETP.GEU.AND P1, PT, R7, -126, PT ;  /* 0xc2fc00000700780b */ /* 0x000fe40003f2e000 */
[----:B------:R-:W-:-:S11]  /*01c0*/  FSETP.GEU.AND P2, PT, R10, -126, PT ;  /* 0xc2fc00000a00780b */ /* 0x000fd60003f4e000 */
[----:B------:R-:W-:Y:S02]  /*01d0*/  @!P1 FMUL R7, R7, 0.5 ;  /* 0x3f00000007079820 */ /* 0x000fe40000400000 */
[----:B------:R-:W-:Y:S02]  /*01e0*/  @!P2 FMUL R10, R10, 0.5 ;  /* 0x3f0000000a0aa820 */ /* 0x000fe40000400000 */
[----:B------:R-:W1:Y:S08]  /*01f0*/  MUFU.EX2 R0, R7 ;  /* 0x0000000700007308 */ /* 0x000e700000000800 */
[----:B------:R-:W2:Y:S01]  /*0200*/  MUFU.EX2 R8, R10 ;  /* 0x0000000a00087308 */ /* 0x000ea20000000800 */
[----:B-1----:R-:W-:Y:S01]  /*0210*/  @!P1 FMUL R0, R0, R0 ;  /* 0x0000000000009220 */ /* 0x002fe20000400000 */
[----:B------:R-:W-:-:S03]  /*0220*/  FSETP.GT.AND P1, PT, R3, 20, PT ;  /* 0x41a000000300780b */ /* 0x000fc60003f24000 */
[C---:B------:R-:W-:Y:S01]  /*0230*/  FADD.FTZ.RZ R9, R0.reuse, 1 ;  /* 0x3f80000000097421 */ /* 0x040fe2000001c000 */
[----:B------:R-:W-:Y:S01]  /*0240*/  ISETP.GE.U32.AND P3, PT, R0, 0x7f800000, PT ;  /* 0x7f8000000000780c */ /* 0x000fe20003f66070 */
[----:B--2---:R-:W-:-:S03]  /*0250*/  @!P2 FMUL R8, R8, R8 ;  /* 0x000000080808a220 */ /* 0x004fc60000400000 */
[----:B------:R-:W-:Y:S01]  /*0260*/  IADD3 R9, R9, -0x3f400000, RZ ;  /* 0xc0c0000009097810 */ /* 0x000fe20007ffe0ff */
[----:B------:R-:W-:-:S03]  /*0270*/  FADD.FTZ.RZ R11, R8, 1 ;  /* 0x3f800000080b7421 */ /* 0x000fc6000001c000 */
[----:B------:R-:W-:Y:S02]  /*0280*/  LOP3.LUT R9, R9, 0xff800000, RZ, 0xc0, !PT ;  /* 0xff80000009097812 */ /* 0x000fe400078ec0ff */
[----:B------:R-:W-:Y:S02]  /*0290*/  ISETP.GE.U32.AND P2, PT, R8, 0x7f800000, PT ;  /* 0x7f8000000800780c */ /* 0x000fe40003f46070 */
[----:B------:R-:W-:Y:S02]  /*02a0*/  IADD3 R11, R11, -0x3f400000, RZ ;  /* 0xc0c000000b0b7810 */ /* 0x000fe40007ffe0ff */
[----:B------:R-:W-:Y:S02]  /*02b0*/  IADD3 R7, -R9, 0x40800000, RZ ;  /* 0x4080000009077810 */ /* 0x000fe40007ffe1ff */
[----:B------:R-:W-:Y:S02]  /*02c0*/  LOP3.LUT R11, R11, 0xff800000, RZ, 0xc0, !PT ;  /* 0xff8000000b0b7812 */ /* 0x000fe400078ec0ff */
[----:B------:R-:W-:Y:S01]  /*02d0*/  IADD3 R12, R0, -R9, RZ ;  /* 0x80000009000c7210 */ /* 0x000fe20007ffe0ff */
[----:B------:R-:W-:Y:S01]  /*02e0*/  FFMA.FTZ R13, R7, R15, -1 ;  /* 0xbf800000070d7423 */ /* 0x000fe2000001000f */
[----:B------:R-:W-:-:S02]  /*02f0*/  IADD3 R14, -R11, 0x40800000, RZ ;  /* 0x408000000b0e7810 */ /* 0x000fc40007ffe1ff */
[----:B------:R-:W-:Y:S01]  /*0300*/  IADD3 R10, R8, -R11, RZ ;  /* 0x8000000b080a7210 */ /* 0x000fe20007ffe0ff */
[----:B------:R-:W-:Y:S01]  /*0310*/  FADD R12, R12, R13 ;  /* 0x0000000d0c0c7221 */ /* 0x000fe20000000000 */
[----:B------:R-:W-:Y:S01]  /*0320*/  MOV R7, 0x3d39bf78 ;  /* 0x3d39bf7800077802 */ /* 0x000fe20000000f00 */
[----:B------:R-:W-:Y:S01]  /*0330*/  FFMA.FTZ R15, R14, R15, -1 ;  /* 0xbf8000000e0f7423 */ /* 0x000fe2000001000f */
[----:B------:R-:W-:Y:S02]  /*0340*/  I2FP.F32.S32 R11, R11 ;  /* 0x0000000b000b7245 */ /* 0x000fe40000201400 */
[----:B------:R-:W-:Y:S01]  /*0350*/  I2FP.F32.S32 R9, R9 ;  /* 0x0000000900097245 */ /* 0x000fe20000201400 */
[----:B------:R-:W-:Y:S01]  /*0360*/  FADD R10, R10, R15 ;  /* 0x0000000f0a0a7221 */ /* 0x000fe20000000000 */
[-C--:B------:R-:W-:Y:S01]  /*0370*/  FFMA.FTZ R13, R12, -R7.reuse, 0.10546888411045074463 ;  /* 0x3dd800120c0d7423 */ /* 0x080fe20000010807 */
[----:B------:R-:W-:Y:S02]  /*0380*/  FMUL R11, R11, 1.1920928955078125e-07 ;  /* 0x340000000b0b7820 */ /* 0x000fe40000400000 */
[----:B------:R-:W-:Y:S01]  /*0390*/  FFMA.FTZ R15, R10, -R7, 0.10546888411045074463 ;  /* 0x3dd800120a0f7423 */ /* 0x000fe20000010807 */
[----:B------:R-:W-:Y:S01]  /*03a0*/  FFMA.FTZ R13, R12, R13, -0.13229703903198242188 ;  /* 0xbe0778e00c0d7423 */ /* 0x000fe2000001000d */
[----:B------:R-:W-:-:S02]  /*03b0*/  FMUL R9, R9, 1.1920928955078125e-07 ;  /* 0x3400000009097820 */ /* 0x000fc40000400000 */
[----:B------:R-:W-:Y:S01]  /*03c0*/  FFMA.FTZ R15, R10, R15, -0.13229703903198242188 ;  /* 0xbe0778e00a0f7423 */ /* 0x000fe2000001000f */
[----:B------:R-:W-:-:S03]  /*03d0*/  FFMA.FTZ R13, R12, R13, 0.14491446316242218018 ;  /* 0x3e1464750c0d7423 */ /* 0x000fc6000001000d */
[----:B------:R-:W-:Y:S01]  /*03e0*/  FFMA.FTZ R15, R10, R15, 0.14491446316242218018 ;  /* 0x3e1464750a0f7423 */ /* 0x000fe2000001000f */
[----:B------:R-:W-:-:S03]  /*03f0*/  FFMA.FTZ R13, R12, R13, -0.16641564667224884033 ;  /* 0xbe2a68dd0c0d7423 */ /* 0x000fc6000001000d */
[----:B------:R-:W-:Y:S01]  /*0400*/  FFMA.FTZ R15, R10, R15, -0.16641564667224884033 ;  /* 0xbe2a68dd0a0f7423 */ /* 0x000fe2000001000f */
[----:B------:R-:W-:-:S03]  /*0410*/  FFMA.FTZ R13, R12, R13, 0.19988867640495300293 ;  /* 0x3e4caf9e0c0d7423 */ /* 0x000fc6000001000d */
[----:B------:R-:W-:Y:S01]  /*0420*/  FFMA.FTZ R15, R10, R15, 0.19988867640495300293 ;  /* 0x3e4caf9e0a0f7423 */ /* 0x000fe2000001000f */
[----:B------:R-:W-:-:S03]  /*0430*/  FFMA.FTZ R13, R12, R13, -0.25000196695327758789 ;  /* 0xbe8000420c0d7423 */ /* 0x000fc6000001000d */
[----:B------:R-:W-:Y:S01]  /*0440*/  FFMA.FTZ R15, R10, R15, -0.25000196695327758789 ;  /* 0xbe8000420a0f7423 */ /* 0x000fe2000001000f */
[----:B------:R-:W-:-:S03]  /*0450*/  FFMA.FTZ R13, R12, R13, 0.33333510160446166992 ;  /* 0x3eaaaae60c0d7423 */ /* 0x000fc6000001000d */
[----:B------:R-:W-:Y:S01]  /*0460*/  FFMA.FTZ R15, R10, R15, 0.33333510160446166992 ;  /* 0x3eaaaae60a0f7423 */ /* 0x000fe2000001000f */
[----:B------:R-:W-:-:S03]  /*0470*/  FFMA.FTZ R13, R12, R13, -0.5 ;  /* 0xbf0000000c0d7423 */ /* 0x000fc6000001000d */
[----:B------:R-:W-:Y:S01]  /*0480*/  FFMA.FTZ R15, R10, R15, -0.5 ;  /* 0xbf0000000a0f7423 */ /* 0x000fe2000001000f */
[----:B------:R-:W-:-:S03]  /*0490*/  FMUL R13, R12, R13 ;  /* 0x0000000d0c0d7220 */ /* 0x000fc60000400000 */
[----:B------:R-:W-:Y:S01]  /*04a0*/  FMUL R15, R10, R15 ;  /* 0x0000000f0a0f7220 */ /* 0x000fe20000400000 */
[----:B------:R-:W-:-:S03]  /*04b0*/  FFMA.FTZ R12, R12, R13, R12 ;  /* 0x0000000d0c0c7223 */ /* 0x000fc6000001000c */
[----:B------:R-:W-:Y:S01]  /*04c0*/  FFMA.FTZ R10, R10, R15, R10 ;  /* 0x0000000f0a0a7223 */ /* 0x000fe2000001000a */
[----:B------:R-:W-:-:S03]  /*04d0*/  FFMA.FTZ R12, R9, 0.69314718246459960938, R12 ;  /* 0x3f317218090c7823 */ /* 0x000fc6000001000c */
[----:B------:R-:W-:Y:S01]  /*04e0*/  FFMA.FTZ R11, R11, 0.69314718246459960938, R10 ;  /* 0x3f3172180b0b7823 */ /* 0x000fe2000001000a */
[----:B------:R-:W-:Y:S06]  /*04f0*/  @!P3 BRA `(.L_x_3) ;  /* 0x000000000014b947 */ /* 0x000fec0003800000 */
[C---:B------:R-:W-:Y:S02]  /*0500*/  ISETP.GE.AND P3, PT, R0.reuse, -0x407fffff, PT ;  /* 0xbf8000010000780c */ /* 0x040fe40003f66270 */
[----:B------:R-:W-:-:S11]  /*0510*/  FSETP.NEU.AND P4, PT, R0, RZ, PT ;  /* 0x000000ff0000720b */ /* 0x000fd60003f8d000 */
[----:B------:R-:W-:-:S05]  /*0520*/  @P3 MOV R9, 0x7f800000 ;  /* 0x7f80000000093802 */ /* 0x000fca0000000f00 */
[----:B------:R-:W-:-:S05]  /*0530*/  @P3 FFMA.FTZ R12, R0, R9, +INF ;  /* 0x7f800000000c3423 */ /* 0x000fca0000010009 */
[----:B------:R-:W-:-:S07]  /*0540*/  FSEL R12, R12, -RZ, P4 ;  /* 0x800000ff0c0c7208 */ /* 0x000fce0002000000 */
.L_x_3:
[----:B------:R-:W-:Y:S05]  /*0550*/  BSYNC B0 ;  /* 0x0000000000007941 */ /* 0x000fea0003800000 */
.L_x_2:
[----:B------:R-:W-:Y:S04]  /*0560*/  BSSY B0, `(.L_x_4) ;  /* 0x0000007000007945 */ /* 0x000fe80003800000 */
[----:B------:R-:W-:Y:S05]  /*0570*/  @!P2 BRA `(.L_x_5) ;  /* 0x000000000014a947 */ /* 0x000fea0003800000 */
[C---:B------:R-:W-:Y:S02]  /*0580*/  ISETP.GE.AND P2, PT, R8.reuse, -0x407fffff, PT ;  /* 0xbf8000010800780c */ /* 0x040fe40003f46270 */
[----:B------:R-:W-:-:S11]  /*0590*/  FSETP.NEU.AND P3, PT, R8, RZ, PT ;  /* 0x000000ff0800720b */ /* 0x000fd60003f6d000 */
[----:B------:R-:W-:-:S05]  /*05a0*/  @P2 MOV R9, 0x7f800000 ;  /* 0x7f80000000092802 */ /* 0x000fca0000000f00 */
[----:B------:R-:W-:-:S05]  /*05b0*/  @P2 FFMA.FTZ R11, R8, R9, +INF ;  /* 0x7f800000080b2423 */ /* 0x000fca0000010009 */
[----:B------:R-:W-:-:S07]  /*05c0*/  FSEL R11, R11, -RZ, P3 ;  /* 0x800000ff0b0b7208 */ /* 0x000fce0001800000 */
.L_x_5:
[----:B------:R-:W-:Y:S05]  /*05d0*/  BSYNC B0 ;  /* 0x0000000000007941 */ /* 0x000fea0003800000 */
.L_x_4:
[----:B------:R-:W-:Y:S01]  /*05e0*/  FSEL R13, R3, R12, P1 ;  /* 0x0000000c030d7208 */ /* 0x000fe20000800000 */
[----:B------:R-:W-:Y:S01]  /*05f0*/  BSSY B0, `(.L_x_6) ;  /* 0x0000017000007945 */ /* 0x000fe20003800000 */
[----:B------:R-:W-:-:S03]  /*0600*/  FSETP.GT.AND P1, PT, R2, 20, PT ;  /* 0x41a000000200780b */ /* 0x000fc60003f24000 */
[----:B------:R-:W-:Y:S01]  /*0610*/  FADD.FTZ R12, |R13|, -RZ ;  /* 0x800000ff0d0c7221 */ /* 0x000fe20000010200 */
[----:B------:R-:W-:-:S04]  /*0620*/  FSEL R9, R2, R11, P1 ;  /* 0x0000000b02097208 */ /* 0x000fc80000800000 */
[----:B------:R-:W-:-:S13]  /*0630*/  FSETP.GE.AND P2, PT, R12, 0.60000002384185791016, PT ;  /* 0x3f19999a0c00780b */ /* 0x000fda0003f46000 */
[----:B------:R-:W-:Y:S05]  /*0640*/  @!P2 BRA `(.L_x_7) ;  /* 0x000000000028a947 */ /* 0x000fea0003800000 */
[C---:B------:R-:W-:Y:S01]  /*0650*/  FMUL R0, R12.reuse, 2.8853900432586669922 ;  /* 0x4038aa3b0c007820 */ /* 0x040fe20000400000 */
[----:B------:R-:W-:Y:S01]  /*0660*/  HFMA2.MMA R11, -RZ, RZ, 1.875, 0 ;  /* 0x3f800000ff0b7435 */ /* 0x000fe200000001ff */
[----:B------:R-:W-:-:S04]  /*0670*/  FSETP.GE.AND P1, PT, R12, 9.010913848876953125, PT ;  /* 0x41102cb40c00780b */ /* 0x000fc80003f26000 */
[----:B------:R-:W1:Y:S02]  /*0680*/  MUFU.EX2 R0, R0 ;  /* 0x0000000000007308 */ /* 0x000e640000000800 */
[----:B-1----:R-:W-:-:S06]  /*0690*/  FADD R10, R0, 1 ;  /* 0x3f800000000a7421 */ /* 0x002fcc0000000000 */
[----:B------:R-:W1:Y:S02]  /*06a0*/  MUFU.RCP R10, R10 ;  /* 0x0000000a000a7308 */ /* 0x000e640000001000 */
[----:B-1----:R-:W-:-:S05]  /*06b0*/  FFMA.FTZ R8, R10, -2, R11 ;  /* 0xc00000000a087823 */ /* 0x002fca000001000b */
[----:B------:R-:W-:-:S04]  /*06c0*/  FSEL R8, R8, 1, !P1 ;  /* 0x3f80000008087808 */ /* 0x000fc80004800000 */
[----:B------:R-:W-:Y:S01]  /*06d0*/  LOP3.LUT R8, R8, 0x80000000, R13, 0xf8, !PT ;  /* 0x8000000008087812 */ /* 0x000fe200078ef80d */
[----:B------:R-:W-:Y:S06]  /*06e0*/  BRA `(.L_x_8) ;  /* 0x00000000001c7947 */ /* 0x000fec0003800000 */
.L_x_7:
[----:B------:R-:W-:Y:S01]  /*06f0*/  MOV R0, 0x3c80f082 ;  /* 0x3c80f08200007802 */ /* 0x000fe20000000f00 */
[----:B------:R-:W-:-:S04]  /*0700*/  FMUL R11, R13, R13 ;  /* 0x0000000d0d0b7220 */ /* 0x000fc80000400000 */
[----:B------:R-:W-:-:S04]  /*0710*/  FFMA.FTZ R0, R11, R0, -0.052303962409496307373 ;  /* 0xbd563cae0b007423 */ /* 0x000fc80000010000 */
[----:B------:R-:W-:-:S04]  /*0720*/  FFMA.FTZ R0, R11, R0, 0.1331529766321182251 ;  /* 0x3e0859410b007423 */ /* 0x000fc80000010000 */
[----:B------:R-:W-:-:S04]  /*0730*/  FFMA.FTZ R0, R11, R0, -0.33332768082618713379 ;  /* 0xbeaaa9ed0b007423 */ /* 0x000fc80000010000 */
[----:B------:R-:W-:-:S04]  /*0740*/  FFMA.FTZ R0, R11, R0, RZ ;  /* 0x000000000b007223 */ /* 0x000fc800000100ff */
[----:B------:R-:W-:-:S07]  /*0750*/  FFMA.FTZ R8, R13, R0, R13 ;  /* 0x000000000d087223 */ /* 0x000fce000001000d */
.L_x_8:
[----:B------:R-:W-:Y:S05]  /*0760*/  BSYNC B0 ;  /* 0x0000000000007941 */ /* 0x000fea0003800000 */
.L_x_6:
[----:B------:R-:W-:Y:S01]  /*0770*/  FADD.FTZ R12, |R9|, -RZ ;  /* 0x800000ff090c7221 */ /* 0x000fe20000010200 */
[----:B------:R-:W-:Y:S01]  /*0780*/  BSSY B0, `(.L_x_9) ;  /* 0x0000015000007945 */ /* 0x000fe20003800000 */
[----:B------:R-:W-:-:S03]  /*0790*/  SHF.R.S32.HI R13, RZ, 0x1f, R6 ;  /* 0x0000001fff0d7819 */ /* 0x000fc60000011406 */
        /* <DEDUP_REMOVED lines=12> */
.L_x_10:
[----:B------:R-:W-:Y:S01]  /*0860*/  MOV R0, 0x3c80f082 ;  /* 0x3c80f08200007802 */ /* 0x000fe20000000f00 */
[----:B------:R-:W-:-:S04]  /*0870*/  FMUL R11, R9, R9 ;  /* 0x00000009090b7220 */ /* 0x000fc80000400000 */
[----:B------:R-:W-:-:S04]  /*0880*/  FFMA.FTZ R0, R11, R0, -0.052303962409496307373 ;  /* 0xbd563cae0b007423 */ /* 0x000fc80000010000 */
[----:B------:R-:W-:-:S04]  /*0890*/  FFMA.FTZ R0, R11, R0, 0.1331529766321182251 ;  /* 0x3e0859410b007423 */ /* 0x000fc80000010000 */
[----:B------:R-:W-:-:S04]  /*08a0*/  FFMA.FTZ R0, R11, R0, -0.33332768082618713379 ;  /* 0xbeaaa9ed0b007423 */ /* 0x000fc80000010000 */
[----:B------:R-:W-:-:S04]  /*08b0*/  FFMA.FTZ R0, R11, R0, RZ ;  /* 0x000000000b007223 */ /* 0x000fc800000100ff */
[----:B------:R-:W-:-:S07]  /*08c0*/  FFMA.FTZ R9, R9, R0, R9 ;  /* 0x0000000009097223 */ /* 0x000fce0000010009 */
.L_x_11:
[----:B------:R-:W-:Y:S05]  /*08d0*/  BSYNC B0 ;  /* 0x0000000000007941 */ /* 0x000fea0003800000 */
.L_x_9:
[----:B------:R-:W-:Y:S01]  /*08e0*/  ISETP.GT.AND P1, PT, R5, 0x3f, PT ;  /* 0x0000003f0500780c */ /* 0x000fe20003f24270 */
[----:B------:R-:W-:Y:S01]  /*08f0*/  ULDC.64 UR6, c[0x0][0x218] ;  /* 0x0000860000067ab9 */ /* 0x000fe20000000a00 */
[----:B------:R-:W-:Y:S01]  /*0900*/  BSSY B0, `(.L_x_12) ;  /* 0x0000006000007945 */ /* 0x000fe20003800000 */
[----:B------:R-:W-:-:S04]  /*0910*/  LEA R10, P2, R6, UR6, 0x2 ;  /* 0x00000006060a7c11 */ /* 0x000fc8000f8410ff */
[----:B------:R-:W-:Y:S02]  /*0920*/  LEA.HI.X R11, R6, UR7, R13, 0x2, P2 ;  /* 0x00000007060b7c11 */ /* 0x000fe400090f140d */
[----:B------:R-:W-:-:S04]  /*0930*/  CS2R R12, SRZ ;  /* 0x00000000000c7805 */ /* 0x000fc8000001ff00 */
[----:B------:R-:W-:Y:S05]  /*0940*/  @!P1 BRA `(.L_x_13) ;  /* 0x0000000000049947 */ /* 0x000fea0003800000 */
[----:B------:R1:W5:Y:S02]  /*0950*/  LDG.E.EL.64 R12, desc[UR4][R10.64+-0x100] ;  /* 0xffff00040a0c7981 */ /* 0x000364000c2e1b00 */
.L_x_13:
[----:B------:R-:W-:Y:S05]  /*0960*/  BSYNC B0 ;  /* 0x0000000000007941 */ /* 0x000fea0003800000 */
.L_x_12:
[----:B-----5:R-:W-:Y:S01]  /*0970*/  SEL R5, R12, RZ, P1 ;  /* 0x000000ff0c057207 */ /* 0x020fe20000800000 */
[----:B------:R-:W-:Y:S01]  /*0980*/  BSSY B0, `(.L_x_14) ;  /* 0x000003e000007945 */ /* 0x000fe20003800000 */
[----:B------:R-:W-:-:S03]  /*0990*/  SEL R6, R13, RZ, P1 ;  /* 0x000000ff0d067207 */ /* 0x000fc60000800000 */
[----:B------:R-:W-:Y:S02]  /*09a0*/  FMUL R12, R5, 1.4426950216293334961 ;  /* 0x3fb8aa3b050c7820 */ /* 0x000fe40000400000 */
[----:B------:R-:W-:-:S03]  /*09b0*/  FMUL R14, R6, 1.4426950216293334961 ;  /* 0x3fb8aa3b060e7820 */ /* 0x000fc60000400000 */
[----:B------:R-:W-:Y:S02]  /*09c0*/  FSETP.GEU.AND P1, PT, R12, -126, PT ;  /* 0xc2fc00000c00780b */ /* 0x000fe40003f2e000 */
[----:B------:R-:W-:-:S11]  /*09d0*/  FSETP.GEU.AND P2, PT, R14, -126, PT ;  /* 0xc2fc00000e00780b */ /* 0x000fd60003f4e000 */
[----:B------:R-:W-:Y:S02]  /*09e0*/  @!P1 FMUL R12, R12, 0.5 ;  /* 0x3f0000000c0c9820 */ /* 0x000fe40000400000 */
[----:B------:R-:W-:Y:S02]  /*09f0*/  @!P2 FMUL R14, R14, 0.5 ;  /* 0x3f0000000e0ea820 */ /* 0x000fe40000400000 */
[----:B------:R-:W2:Y:S08]  /*0a00*/  MUFU.EX2 R0, R12 ;  /* 0x0000000c00007308 */ /* 0x000eb00000000800 */
[----:B-1----:R-:W1:Y:S01]  /*0a10*/  MUFU.EX2 R11, R14 ;  /* 0x0000000e000b7308 */ /* 0x002e620000000800 */
[----:B--2---:R-:W-:Y:S01]  /*0a20*/  @!P1 FMUL R0, R0, R0 ;  /* 0x0000000000009220 */ /* 0x004fe20000400000 */
[----:B------:R-:W-:-:S03]  /*0a30*/  FSETP.GT.AND P1, PT, R5, 20, PT ;  /* 0x41a000000500780b */ /* 0x000fc60003f24000 */
[C---:B------:R-:W-:Y:S01]  /*0a40*/  FADD.FTZ.RZ R10, R0.reuse, 1 ;  /* 0x3f800000000a7421 */ /* 0x040fe2000001c000 */
[----:B------:R-:W-:Y:S01]  /*0a50*/  ISETP.GE.U32.AND P3, PT, R0, 0x7f800000, PT ;  /* 0x7f8000000000780c */ /* 0x000fe20003f66070 */
[----:B-1----:R-:W-:-:S03]  /*0a60*/  @!P2 FMUL R11, R11, R11 ;  /* 0x0000000b0b0ba220 */ /* 0x002fc60000400000 */
[----:B------:R-:W-:Y:S01]  /*0a70*/  IADD3 R10, R10, -0x3f400000, RZ ;  /* 0xc0c000000a0a7810 */ /* 0x000fe20007ffe0ff */
[----:B------:R-:W-:-:S03]  /*0a80*/  FADD.FTZ.RZ R15, R11, 1 ;  /* 0x3f8000000b0f7421 */ /* 0x000fc6000001c000 */
[----:B------:R-:W-:Y:S01]  /*0a90*/  LOP3.LUT R13, R10, 0xff800000, RZ, 0xc0, !PT ;  /* 0xff8000000a0d7812 */ /* 0x000fe200078ec0ff */
[----:B------:R-:W-:Y:S01]  /*0aa0*/  HFMA2.MMA R10, -RZ, RZ, 1.875, 0 ;  /* 0x3f800000ff0a7435 */ /* 0x000fe200000001ff */
[----:B------:R-:W-:Y:S02]  /*0ab0*/  ISETP.GE.U32.AND P2, PT, R11, 0x7f800000, PT ;  /* 0x7f8000000b00780c */ /* 0x000fe40003f46070 */
[----:B------:R-:W-:Y:S02]  /*0ac0*/  IADD3 R16, R15, -0x3f400000, RZ ;  /* 0xc0c000000f107810 */ /* 0x000fe40007ffe0ff */
[----:B------:R-:W-:Y:S02]  /*0ad0*/  IADD3 R15, -R13, 0x40800000, RZ ;  /* 0x408000000d0f7810 */ /* 0x000fe40007ffe1ff */
[----:B------:R-:W-:Y:S02]  /*0ae0*/  LOP3.LUT R12, R16, 0xff800000, RZ, 0xc0, !PT ;  /* 0xff800000100c7812 */ /* 0x000fe400078ec0ff */
[----:B------:R-:W-:Y:S01]  /*0af0*/  IADD3 R16, R0, -R13, RZ ;  /* 0x8000000d00107210 */ /* 0x000fe20007ffe0ff */
[----:B------:R-:W-:Y:S01]  /*0b00*/  FFMA.FTZ R15, R15, 0.25, -R10 ;  /* 0x3e8000000f0f7823 */ /* 0x000fe2000001080a */
[----:B------:R-:W-:-:S02]  /*0b10*/  IADD3 R17, -R12, 0x40800000, RZ ;  /* 0x408000000c117810 */ /* 0x000fc40007ffe1ff */
[----:B------:R-:W-:Y:S01]  /*0b20*/  IADD3 R14, R11, -R12, RZ ;  /* 0x8000000c0b0e7210 */ /* 0x000fe20007ffe0ff */
[----:B------:R-:W-:Y:S01]  /*0b30*/  FADD R16, R16, R15 ;  /* 0x0000000f10107221 */ /* 0x000fe20000000000 */
[----:B------:R-:W-:Y:S01]  /*0b40*/  I2FP.F32.S32 R12, R12 ;  /* 0x0000000c000c7245 */ /* 0x000fe20000201400 */
[----:B------:R-:W-:Y:S01]  /*0b50*/  FFMA.FTZ R17, R17, 0.25, -R10 ;  /* 0x3e80000011117823 */ /* 0x000fe2000001080a */
[----:B------:R-:W-:Y:S01]  /*0b60*/  I2FP.F32.S32 R13, R13 ;  /* 0x0000000d000d7245 */ /* 0x000fe20000201400 */
[----:B------:R-:W-:Y:S02]  /*0b70*/  FFMA.FTZ R15, R16, -R7, 0.10546888411045074463 ;  /* 0x3dd80012100f7423 */ /* 0x000fe40000010807 */
[----:B------:R-:W-:Y:S01]  /*0b80*/  FADD R14, R14, R17 ;  /* 0x000000110e0e7221 */ /* 0x000fe20000000000 */
[----:B------:R-:W-:Y:S01]  /*0b90*/  FMUL R12, R12, 1.1920928955078125e-07 ;  /* 0x340000000c0c7820 */ /* 0x000fe20000400000 */
[----:B------:R-:W-:Y:S01]  /*0ba0*/  FFMA.FTZ R15, R16, R15, -0.13229703903198242188 ;  /* 0xbe0778e0100f7423 */ /* 0x000fe2000001000f */
[----:B------:R-:W-:Y:S01]  /*0bb0*/  FMUL R13, R13, 1.1920928955078125e-07 ;  /* 0x340000000d0d7820 */ /* 0x000fe20000400000 */
[----:B------:R-:W-:-:S02]  /*0bc0*/  FFMA.FTZ R7, R14, -R7, 0.10546888411045074463 ;  /* 0x3dd800120e077423 */ /* 0x000fc40000010807 */
[----:B------:R-:W-:Y:S02]  /*0bd0*/  FFMA.FTZ R15, R16, R15, 0.14491446316242218018 ;  /* 0x3e146475100f7423 */ /* 0x000fe4000001000f */
[----:B------:R-:W-:Y:S02]  /*0be0*/  FFMA.FTZ R7, R14, R7, -0.13229703903198242188 ;  /* 0xbe0778e00e077423 */ /* 0x000fe40000010007 */
[----:B------:R-:W-:Y:S02]  /*0bf0*/  FFMA.FTZ R15, R16, R15, -0.16641564667224884033 ;  /* 0xbe2a68dd100f7423 */ /* 0x000fe4000001000f */
[----:B------:R-:W-:Y:S02]  /*0c00*/  FFMA.FTZ R7, R14, R7, 0.14491446316242218018 ;  /* 0x3e1464750e077423 */ /* 0x000fe40000010007 */
[----:B------:R-:W-:Y:S02]  /*0c10*/  FFMA.FTZ R15, R16, R15, 0.19988867640495300293 ;  /* 0x3e4caf9e100f7423 */ /* 0x000fe4000001000f */
[----:B------:R-:W-:-:S02]  /*0c20*/  FFMA.FTZ R7, R14, R7, -0.16641564667224884033 ;  /* 0xbe2a68dd0e077423 */ /* 0x000fc40000010007 */
[----:B------:R-:W-:Y:S02]  /*0c30*/  FFMA.FTZ R15, R16, R15, -0.25000196695327758789 ;  /* 0xbe800042100f7423 */ /* 0x000fe4000001000f */
[----:B------:R-:W-:Y:S02]  /*0c40*/  FFMA.FTZ R7, R14, R7, 0.19988867640495300293 ;  /* 0x3e4caf9e0e077423 */ /* 0x000fe40000010007 */
[----:B------:R-:W-:Y:S02]  /*0c50*/  FFMA.FTZ R15, R16, R15, 0.33333510160446166992 ;  /* 0x3eaaaae6100f7423 */ /* 0x000fe4000001000f */
[----:B------:R-:W-:Y:S02]  /*0c60*/  FFMA.FTZ R7, R14, R7, -0.25000196695327758789 ;  /* 0xbe8000420e077423 */ /* 0x000fe40000010007 */
[----:B------:R-:W-:Y:S02]  /*0c70*/  FFMA.FTZ R15, R16, R15, -0.5 ;  /* 0xbf000000100f7423 */ /* 0x000fe4000001000f */
[----:B------:R-:W-:-:S02]  /*0c80*/  FFMA.FTZ R7, R14, R7, 0.33333510160446166992 ;  /* 0x3eaaaae60e077423 */ /* 0x000fc40000010007 */
[----:B------:R-:W-:Y:S02]  /*0c90*/  FMUL R15, R16, R15 ;  /* 0x0000000f100f7220 */ /* 0x000fe40000400000 */
[----:B------:R-:W-:Y:S02]  /*0ca0*/  FFMA.FTZ R7, R14, R7, -0.5 ;  /* 0xbf0000000e077423 */ /* 0x000fe40000010007 */
[----:B------:R-:W-:Y:S02]  /*0cb0*/  FFMA.FTZ R16, R16, R15, R16 ;  /* 0x0000000f10107223 */ /* 0x000fe40000010010 */
[C---:B------:R-:W-:Y:S02]  /*0cc0*/  FMUL R7, R14.reuse, R7 ;  /* 0x000000070e077220 */ /* 0x040fe40000400000 */
[----:B------:R-:W-:Y:S02]  /*0cd0*/  FFMA.FTZ R16, R13, 0.69314718246459960938, R16 ;  /* 0x3f3172180d107823 */ /* 0x000fe40000010010 */
[----:B------:R-:W-:-:S04]  /*0ce0*/  FFMA.FTZ R7, R14, R7, R14 ;  /* 0x000000070e077223 */ /* 0x000fc8000001000e */
[----:B------:R-:W-:Y:S01]  /*0cf0*/  FFMA.FTZ R7, R12, 0.69314718246459960938, R7 ;  /* 0x3f3172180c077823 */ /* 0x000fe20000010007 */
[----:B------:R-:W-:Y:S06]  /*0d00*/  @!P3 BRA `(.L_x_15) ;  /* 0x000000000014b947 */ /* 0x000fec0003800000 */
[C---:B------:R-:W-:Y:S02]  /*0d10*/  ISETP.GE.AND P3, PT, R0.reuse, -0x407fffff, PT ;  /* 0xbf8000010000780c */ /* 0x040fe40003f66270 */
[----:B------:R-:W-:-:S11]  /*0d20*/  FSETP.NEU.AND P4, PT, R0, RZ, PT ;  /* 0x000000ff0000720b */ /* 0x000fd60003f8d000 */
[----:B------:R-:W-:-:S05]  /*0d30*/  @P3 MOV R13, 0x7f800000 ;  /* 0x7f800000000d3802 */ /* 0x000fca0000000f00 */
[----:B------:R-:W-:-:S05]  /*0d40*/  @P3 FFMA.FTZ R16, R0, R13, +INF ;  /* 0x7f80000000103423 */ /* 0x000fca000001000d */
[----:B------:R-:W-:-:S07]  /*0d50*/  FSEL R16, R16, -RZ, P4 ;  /* 0x800000ff10107208 */ /* 0x000fce0002000000 */
.L_x_15:
[----:B------:R-:W-:Y:S05]  /*0d60*/  BSYNC B0 ;  /* 0x0000000000007941 */ /* 0x000fea0003800000 */
.L_x_14:
[----:B------:R-:W-:Y:S04]  /*0d70*/  BSSY B0, `(.L_x_16) ;  /* 0x0000007000007945 */ /* 0x000fe80003800000 */
[----:B------:R-:W-:Y:S05]  /*0d80*/  @!P2 BRA `(.L_x_17) ;  /* 0x000000000014a947 */ /* 0x000fea0003800000 */
[C---:B------:R-:W-:Y:S02]  /*0d90*/  ISETP.GE.AND P2, PT, R11.reuse, -0x407fffff, PT ;  /* 0xbf8000010b00780c */ /* 0x040fe40003f46270 */
[----:B------:R-:W-:-:S11]  /*0da0*/  FSETP.NEU.AND P3, PT, R11, RZ, PT ;  /* 0x000000ff0b00720b */ /* 0x000fd60003f6d000 */
[----:B------:R-:W-:-:S05]  /*0db0*/  @P2 MOV R0, 0x7f800000 ;  /* 0x7f80000000002802 */ /* 0x000fca0000000f00 */
[----:B------:R-:W-:-:S05]  /*0dc0*/  @P2 FFMA.FTZ R7, R11, R0, +INF ;  /* 0x7f8000000b072423 */ /* 0x000fca0000010000 */
[----:B------:R-:W-:-:S07]  /*0dd0*/  FSEL R7, R7, -RZ, P3 ;  /* 0x800000ff07077208 */ /* 0x000fce0001800000 */
.L_x_17:
[----:B------:R-:W-:Y:S05]  /*0de0*/  BSYNC B0 ;  /* 0x0000000000007941 */ /* 0x000fea0003800000 */
.L_x_16:
        /* <DEDUP_REMOVED lines=8> */
[----:B------:R-:W-:-:S05]  /*0e70*/  FSETP.GE.AND P1, PT, R14, 9.010913848876953125, PT ;  /* 0x41102cb40e00780b */ /* 0x000fca0003f26000 */
[----:B------:R-:W1:Y:S02]  /*0e80*/  MUFU.EX2 R0, R0 ;  /* 0x0000000000007308 */ /* 0x000e640000000800 */
[----:B-1----:R-:W-:-:S06]  /*0e90*/  FADD R11, R0, 1 ;  /* 0x3f800000000b7421 */ /* 0x002fcc0000000000 */
[----:B------:R-:W1:Y:S02]  /*0ea0*/  MUFU.RCP R11, R11 ;  /* 0x0000000b000b7308 */ /* 0x000e640000001000 */
[----:B-1----:R-:W-:-:S05]  /*0eb0*/  FFMA.FTZ R12, R11, -2, R10 ;  /* 0xc00000000b0c7823 */ /* 0x002fca000001000a */
[----:B------:R-:W-:-:S04]  /*0ec0*/  FSEL R12, R12, 1, !P1 ;  /* 0x3f8000000c0c7808 */ /* 0x000fc80004800000 */
[----:B------:R-:W-:Y:S01]  /*0ed0*/  LOP3.LUT R12, R12, 0x80000000, R13, 0xf8, !PT ;  /* 0x800000000c0c7812 */ /* 0x000fe200078ef80d */
[----:B------:R-:W-:Y:S06]  /*0ee0*/  BRA `(.L_x_20) ;  /* 0x00000000001c7947 */ /* 0x000fec0003800000 */
.L_x_19:
[----:B------:R-:W-:Y:S01]  /*0ef0*/  HFMA2.MMA R0, -RZ, RZ, 1.125, -9232 ;  /* 0x3c80f082ff007435 */ /* 0x000fe200000001ff */
[----:B------:R-:W-:-:S09]  /*0f00*/  FMUL R11, R13, R13 ;  /* 0x0000000d0d0b7220 */ /* 0x000fd20000400000 */
[----:B------:R-:W-:-:S04]  /*0f10*/  FFMA.FTZ R0, R11, R0, -0.052303962409496307373 ;  /* 0xbd563cae0b007423 */ /* 0x000fc80000010000 */
[----:B------:R-:W-:-:S04]  /*0f20*/  FFMA.FTZ R0, R11, R0, 0.1331529766321182251 ;  /* 0x3e0859410b007423 */ /* 0x000fc80000010000 */
[----:B------:R-:W-:-:S04]  /*0f30*/  FFMA.FTZ R0, R11, R0, -0.33332768082618713379 ;  /* 0xbeaaa9ed0b007423 */ /* 0x000fc80000010000 */
[----:B------:R-:W-:-:S04]  /*0f40*/  FFMA.FTZ R0, R11, R0, RZ ;  /* 0x000000000b007223 */ /* 0x000fc800000100ff */
[----:B------:R-:W-:-:S07]  /*0f50*/  FFMA.FTZ R12, R13, R0, R13 ;  /* 0x000000000d0c7223 */ /* 0x000fce000001000d */
.L_x_20:
[----:B------:R-:W-:Y:S05]  /*0f60*/  BSYNC B0 ;  /* 0x0000000000007941 */ /* 0x000fea0003800000 */
.L_x_18:
[----:B------:R-:W-:Y:S01]  /*0f70*/  FADD.FTZ R13, |R7|, -RZ ;  /* 0x800000ff070d7221 */ /* 0x000fe20000010200 */
[----:B------:R-:W-:Y:S04]  /*0f80*/  BSSY B0, `(.L_x_21) ;  /* 0x0000013000007945 */ /* 0x000fe80003800000 */
        /* <DEDUP_REMOVED lines=11> */
.L_x_22:
[----:B------:R-:W-:Y:S01]  /*1040*/  MOV R0, 0x3c80f082 ;  /* 0x3c80f08200007802 */ /* 0x000fe20000000f00 */
[----:B------:R-:W-:-:S04]  /*1050*/  FMUL R11, R7, R7 ;  /* 0x00000007070b7220 */ /* 0x000fc80000400000 */
[----:B------:R-:W-:-:S04]  /*1060*/  FFMA.FTZ R0, R11, R0, -0.052303962409496307373 ;  /* 0xbd563cae0b007423 */ /* 0x000fc80000010000 */
[----:B------:R-:W-:-:S04]  /*1070*/  FFMA.FTZ R0, R11, R0, 0.1331529766321182251 ;  /* 0x3e0859410b007423 */ /* 0x000fc80000010000 */
[----:B------:R-:W-:-:S04]  /*1080*/  FFMA.FTZ R0, R11, R0, -0.33332768082618713379 ;  /* 0xbeaaa9ed0b007423 */ /* 0x000fc80000010000 */
[----:B------:R-:W-:-:S04]  /*1090*/  FFMA.FTZ R0, R11, R0, RZ ;  /* 0x000000000b007223 */ /* 0x000fc800000100ff */
[----:B------:R-:W-:-:S07]  /*10a0*/  FFMA.FTZ R7, R7, R0, R7 ;  /* 0x0000000007077223 */ /* 0x000fce0000010007 */
.L_x_23:
[----:B------:R-:W-:Y:S05]  /*10b0*/  BSYNC B0 ;  /* 0x0000000000007941 */ /* 0x000fea0003800000 */
.L_x_21:
[----:B------:R-:W0:Y:S01]  /*10c0*/  LDC.64 R10, c[0x0][0x220] ;  /* 0x00008800ff0a7b82 */ /* 0x000e220000000a00 */
[----:B------:R-:W-:Y:S01]  /*10d0*/  FMUL R8, R3, R8 ;  /* 0x0000000803087220 */ /* 0x000fe20000400000 */
[----:B------:R-:W-:Y:S01]  /*10e0*/  FMUL R9, R2, R9 ;  /* 0x0000000902097220 */ /* 0x000fe20000400000 */
[----:B------:R-:W-:Y:S01]  /*10f0*/  @P0 FMUL R8, R5, R12 ;  /* 0x0000000c05080220 */ /* 0x000fe20000400000 */
[----:B------:R-:W-:Y:S01]  /*1100*/  @P0 FMUL R9, R6, R7 ;  /* 0x0000000706090220 */ /* 0x000fe20000400000 */
[----:B0-----:R-:W-:-:S05]  /*1110*/  IMAD.WIDE R2, R4, 0x4, R10 ;  /* 0x0000000404027825 */ /* 0x001fca00078e020a */
[----:B------:R-:W-:Y:S01]  /*1120*/  STG.E.64 desc[UR4][R2.64], R8 ;  /* 0x0000000802007986 */ /* 0x000fe2000c101b04 */
[----:B------:R-:W-:Y:S05]  /*1130*/  EXIT ;  /* 0x000000000000794d */ /* 0x000fea0003800000 */
.L_x_24:
[----:B------:R-:W-:-:S00]  /*1140*/  BRA `(.L_x_24) ;  /* 0xfffffffc00fc7947 */ /* 0x000fc0000383ffff */
[----:B------:R-:W-:-:S00]  /*1150*/  NOP ;  /* 0x0000000000007918 */ /* 0x000fc00000000000 */
        /* <DEDUP_REMOVED lines=10> */
.L_x_25:


//--------------------- .nv.global.init           --------------------------
	.section	.nv.global.init,"aw",@progbits
.nv.global.init:
	.type		_$_str,@object
	.size		_$_str,(.L_0 - _$_str)
_$_str:
        /*0000*/ 	.byte	0x5f, 0x5f, 0x43, 0x55, 0x44, 0x41, 0x5f, 0x46, 0x54, 0x5a, 0x00
.L_0:


//--------------------- .nv.constant0.triton_poi_fused_cat_7 --------------------------
	.section	.nv.constant0.triton_poi_fused_cat_7,"a",@progbits
	.sectionflags	@""
	.align	4
.nv.constant0.triton_poi_fused_cat_7:
	.zero		556
